//
// Generated by NVIDIA NVVM Compiler
//
// Compiler Build ID: CL-36424714
// Cuda compilation tools, release 13.0, V13.0.88
// Based on NVVM 20.0.0
//

.version 9.0
.target sm_100
.address_size 64

	// .globl	_Z19tile_silu_64_kernelPfS_
.global .align 4 .b8 x[32768];
.global .align 4 .b8 neg_x[32768];
.global .align 4 .b8 exp_neg_x[32768];
.global .align 4 .b8 one_plus_exp[32768];
.global .align 4 .b8 sigmoid[32768];
.global .align 4 .b8 result[32768];

.visible .entry _Z19tile_silu_64_kernelPfS_(
	.param .u64 .ptr .align 1 _Z19tile_silu_64_kernelPfS__param_0,
	.param .u64 .ptr .align 1 _Z19tile_silu_64_kernelPfS__param_1
)
{
	.reg .pred 	%p<4>;
	.reg .b32 	%r<11>;
	.reg .b32 	%f<8>;
	.reg .b64 	%rd<28>;

	ld.param.u64 	%rd1, [_Z19tile_silu_64_kernelPfS__param_0];
	ld.param.u64 	%rd2, [_Z19tile_silu_64_kernelPfS__param_1];
	mov.u32 	%r3, %tid.y;
	mov.u32 	%r4, %ctaid.y;
	mov.u32 	%r5, %ntid.y;
	mad.lo.s32 	%r1, %r4, %r5, %r3;
	mov.u32 	%r6, %tid.x;
	mov.u32 	%r7, %ctaid.x;
	mov.u32 	%r8, %ntid.x;
	mad.lo.s32 	%r2, %r7, %r8, %r6;
	setp.gt.u32 	%p1, %r1, 63;
	setp.gt.s32 	%p2, %r2, 127;
	or.pred  	%p3, %p1, %p2;
	@%p3 bra 	$L__BB0_2;
	cvta.to.global.u64 	%rd3, %rd1;
	cvta.to.global.u64 	%rd4, %rd2;
	shl.b32 	%r9, %r1, 7;
	add.s32 	%r10, %r9, %r2;
	mul.wide.s32 	%rd5, %r10, 4;
	add.s64 	%rd6, %rd3, %rd5;
	ld.global.f32 	%f1, [%rd6];
	mul.wide.u32 	%rd7, %r1, 512;
	mov.u64 	%rd8, x;
	add.s64 	%rd9, %rd8, %rd7;
	mul.wide.s32 	%rd10, %r2, 4;
	add.s64 	%rd11, %rd9, %rd10;
	st.global.f32 	[%rd11], %f1;
	neg.f32 	%f2, %f1;
	mov.u64 	%rd12, neg_x;
	add.s64 	%rd13, %rd12, %rd7;
	add.s64 	%rd14, %rd13, %rd10;
	st.global.f32 	[%rd14], %f2;
	mul.f32 	%f3, %f1, 0fBFB8AA3B;
	ex2.approx.f32 	%f4, %f3;
	mov.u64 	%rd15, exp_neg_x;
	add.s64 	%rd16, %rd15, %rd7;
	add.s64 	%rd17, %rd16, %rd10;
	st.global.f32 	[%rd17], %f4;
	add.f32 	%f5, %f4, 0f3F800000;
	mov.u64 	%rd18, one_plus_exp;
	add.s64 	%rd19, %rd18, %rd7;
	add.s64 	%rd20, %rd19, %rd10;
	st.global.f32 	[%rd20], %f5;
	rcp.rn.f32 	%f6, %f5;
	mov.u64 	%rd21, sigmoid;
	add.s64 	%rd22, %rd21, %rd7;
	add.s64 	%rd23, %rd22, %rd10;
	st.global.f32 	[%rd23], %f6;
	mul.f32 	%f7, %f6, %f1;
	mov.u64 	%rd24, result;
	add.s64 	%rd25, %rd24, %rd7;
	add.s64 	%rd26, %rd25, %rd10;
	st.global.f32 	[%rd26], %f7;
	add.s64 	%rd27, %rd4, %rd5;
	st.global.f32 	[%rd27], %f7;
$L__BB0_2:
	ret;

}


// ===== COMPILED SASS (sm_100) =====

	.target	sm_100

	.elftype	@"ET_EXEC"


//--------------------- .note.nv.tkinfo           --------------------------
	.section	.note.nv.tkinfo,"",@"SHT_NOTE"
	.sectionflags	@"SHF_NOTE_NV_TKINFO"
	.tkinfo
        /*0018*/ 	.word	0x00000002
        /*0030*/ 	.string	""
        /*0030*/ 	.string	"ptxas"
        /*0030*/ 	.string	"Cuda compilation tools, release 13.0, V13.0.88"
        /*0030*/ 	.string	"Build cuda_13.0.r13.0/compiler.36424714_0"
        /*0030*/ 	.string	"-arch sm_100 -m 64 "



//--------------------- .note.nv.cuinfo           --------------------------
	.section	.note.nv.cuinfo,"",@"SHT_NOTE"
	.sectionflags	@"SHF_NOTE_NV_CUINFO"
        /*0018*/ 	.short	0x0002
        /*001a*/ 	.short	0x0064
        /*001c*/ 	.short	0x0082
	.zero		2


//--------------------- .nv.info                  --------------------------
	.section	.nv.info,"",@"SHT_CUDA_INFO"
	.align	4


	//----- nvinfo : EIATTR_REGCOUNT
	.align		4
        /*0000*/ 	.byte	0x04, 0x2f
        /*0002*/ 	.short	(.L_7 - .L_6)
	.align		4
.L_6:
        /*0004*/ 	.word	index@(_Z19tile_silu_64_kernelPfS_)
        /*0008*/ 	.word	0x00000016


	//----- nvinfo : EIATTR_FRAME_SIZE
	.align		4
.L_7:
        /*000c*/ 	.byte	0x04, 0x11
        /*000e*/ 	.short	(.L_9 - .L_8)
	.align		4
.L_8:
        /*0010*/ 	.word	index@($__internal_0_$__cuda_sm20_rcp_rn_f32_slowpath)
        /*0014*/ 	.word	0x00000000


	//----- nvinfo : EIATTR_FRAME_SIZE
	.align		4
.L_9:
        /*0018*/ 	.byte	0x04, 0x11
        /*001a*/ 	.short	(.L_11 - .L_10)
	.align		4
.L_10:
        /*001c*/ 	.word	index@(_Z19tile_silu_64_kernelPfS_)
        /*0020*/ 	.word	0x00000000


	//----- nvinfo : EIATTR_MIN_STACK_SIZE
	.align		4
.L_11:
        /*0024*/ 	.byte	0x04, 0x12
        /*0026*/ 	.short	(.L_13 - .L_12)
	.align		4
.L_12:
        /*0028*/ 	.word	index@(_Z19tile_silu_64_kernelPfS_)
        /*002c*/ 	.word	0x00000000
.L_13:


//--------------------- .nv.compat                --------------------------
	.section	.nv.compat,"",@"SHT_CUDA_COMPAT_INFO"
	.align	4
        /*0000*/ 	.byte	0x02, 0x09, 0x00, 0x00, 0x02, 0x02, 0x01, 0x00, 0x02, 0x05, 0x05, 0x00, 0x03, 0x07, 0x01, 0x01
        /*0010*/ 	.byte	0x02, 0x03, 0x00, 0x00, 0x02, 0x06, 0x01, 0x00, 0x04, 0x0b, 0x08, 0x00, 0x01, 0x00, 0x00, 0x00
        /*0020*/ 	.byte	0x00, 0x00, 0x00, 0x00


//--------------------- .nv.info._Z19tile_silu_64_kernelPfS_ --------------------------
	.section	.nv.info._Z19tile_silu_64_kernelPfS_,"",@"SHT_CUDA_INFO"
	.sectionflags	@""
	.align	4


	//----- nvinfo : EIATTR_CUDA_API_VERSION
	.align		4
        /*0000*/ 	.byte	0x04, 0x37
        /*0002*/ 	.short	(.L_15 - .L_14)
.L_14:
        /*0004*/ 	.word	0x00000082


	//----- nvinfo : EIATTR_KPARAM_INFO
	.align		4
.L_15:
        /*0008*/ 	.byte	0x04, 0x17
        /*000a*/ 	.short	(.L_17 - .L_16)
.L_16:
        /*000c*/ 	.word	0x00000000
        /*0010*/ 	.short	0x0001
        /*0012*/ 	.short	0x0008
        /*0014*/ 	.byte	0x00, 0xf5, 0x21, 0x00


	//----- nvinfo : EIATTR_KPARAM_INFO
	.align		4
.L_17:
        /*0018*/ 	.byte	0x04, 0x17
        /*001a*/ 	.short	(.L_19 - .L_18)
.L_18:
        /*001c*/ 	.word	0x00000000
        /*0020*/ 	.short	0x0000
        /*0022*/ 	.short	0x0000
        /*0024*/ 	.byte	0x00, 0xf5, 0x21, 0x00


	//----- nvinfo : EIATTR_SPARSE_MMA_MASK
	.align		4
.L_19:
        /*0028*/ 	.byte	0x03, 0x50
        /*002a*/ 	.short	0x0000


	//----- nvinfo : EIATTR_MAXREG_COUNT
	.align		4
        /*002c*/ 	.byte	0x03, 0x1b
        /*002e*/ 	.short	0x00ff


	//----- nvinfo : EIATTR_MERCURY_ISA_VERSION
	.align		4
        /*0030*/ 	.byte	0x03, 0x5f
        /*0032*/ 	.short	0x0101


	//----- nvinfo : EIATTR_VRC_CTA_INIT_COUNT
	.align		4
        /*0034*/ 	.byte	0x02, 0x4a
	.zero		1
	.zero		1


	//----- nvinfo : EIATTR_EXIT_INSTR_OFFSETS
	.align		4
        /*0038*/ 	.byte	0x04, 0x1c
        /*003a*/ 	.short	(.L_21 - .L_20)


	//   ....[0]....
.L_20:
        /*003c*/ 	.word	0x000000b0


	//   ....[1]....
        /*0040*/ 	.word	0x00000410


	//----- nvinfo : EIATTR_CRS_STACK_SIZE
	.align		4
.L_21:
        /*0044*/ 	.byte	0x04, 0x1e
        /*0046*/ 	.short	(.L_23 - .L_22)
.L_22:
        /*0048*/ 	.word	0x00000000


	//----- nvinfo : EIATTR_CBANK_PARAM_SIZE
	.align		4
.L_23:
        /*004c*/ 	.byte	0x03, 0x19
        /*004e*/ 	.short	0x0010


	//----- nvinfo : EIATTR_PARAM_CBANK
	.align		4
        /*0050*/ 	.byte	0x04, 0x0a
        /*0052*/ 	.short	(.L_25 - .L_24)
	.align		4
.L_24:
        /*0054*/ 	.word	index@(.nv.constant0._Z19tile_silu_64_kernelPfS_)
        /*0058*/ 	.short	0x0380
        /*005a*/ 	.short	0x0010


	//----- nvinfo : EIATTR_SW_WAR
	.align		4
.L_25:
        /*005c*/ 	.byte	0x04, 0x36
        /*005e*/ 	.short	(.L_27 - .L_26)
.L_26:
        /*0060*/ 	.word	0x00000008
.L_27:


//--------------------- .nv.callgraph             --------------------------
	.section	.nv.callgraph,"",@"SHT_CUDA_CALLGRAPH"
	.align	4
	.sectionentsize	8
	.align		4
        /*0000*/ 	.word	0x00000000
	.align		4
        /*0004*/ 	.word	0xffffffff
	.align		4
        /*0008*/ 	.word	0x00000000
	.align		4
        /*000c*/ 	.word	0xfffffffe
	.align		4
        /*0010*/ 	.word	0x00000000
	.align		4
        /*0014*/ 	.word	0xfffffffd
	.align		4
        /*0018*/ 	.word	0x00000000
	.align		4
        /*001c*/ 	.word	0xfffffffc


//--------------------- .nv.constant4             --------------------------
	.section	.nv.constant4,"a",@progbits
	.align	8
	.align		8
.nv.constant4:
        /*0000*/ 	.dword	x
	.align		8
        /*0008*/ 	.dword	neg_x
	.align		8
        /*0010*/ 	.dword	exp_neg_x
	.align		8
        /*0018*/ 	.dword	one_plus_exp
	.align		8
        /*0020*/ 	.dword	sigmoid
	.align		8
        /*0028*/ 	.dword	result


//--------------------- .text._Z19tile_silu_64_kernelPfS_ --------------------------
	.section	.text._Z19tile_silu_64_kernelPfS_,"ax",@progbits
	.align	128
        .global         _Z19tile_silu_64_kernelPfS_
        .type           _Z19tile_silu_64_kernelPfS_,@function
        .size           _Z19tile_silu_64_kernelPfS_,(.L_x_8 - _Z19tile_silu_64_kernelPfS_)
        .other          _Z19tile_silu_64_kernelPfS_,@"STO_CUDA_ENTRY STV_DEFAULT"
_Z19tile_silu_64_kernelPfS_:
.text._Z19tile_silu_64_kernelPfS_:
[----:B------:R-:W-:Y:S01]  /*0000*/  LDC R1, c[0x0][0x37c] ;  /* 0x0000df00ff017b82 */ /* 0x000fe20000000800 */
[----:B------:R-:W0:Y:S07]  /*0010*/  S2R R4, SR_TID.X ;  /* 0x0000000000047919 */ /* 0x000e2e0000002100 */
[----:B------:R-:W1:Y:S01]  /*0020*/  LDC R0, c[0x0][0x364] ;  /* 0x0000d900ff007b82 */ /* 0x000e620000000800 */
[----:B------:R-:W1:Y:S07]  /*0030*/  S2R R7, SR_TID.Y ;  /* 0x0000000000077919 */ /* 0x000e6e0000002200 */
[----:B------:R-:W0:Y:S08]  /*0040*/  S2UR UR5, SR_CTAID.X ;  /* 0x00000000000579c3 */ /* 0x000e300000002500 */
[----:B------:R-:W0:Y:S08]  /*0050*/  LDC R3, c[0x0][0x360] ;  /* 0x0000d800ff037b82 */ /* 0x000e300000000800 */
[----:B------:R-:W1:Y:S01]  /*0060*/  S2UR UR4, SR_CTAID.Y ;  /* 0x00000000000479c3 */ /* 0x000e620000002600 */
[----:B0-----:R-:W-:-:S05]  /*0070*/  IMAD R4, R3, UR5, R4 ;  /* 0x0000000503047c24 */ /* 0x001fca000f8e0204 */
[----:B------:R-:W-:Y:S01]  /*0080*/  ISETP.GT.AND P0, PT, R4, 0x7f, PT ;  /* 0x0000007f0400780c */ /* 0x000fe20003f04270 */
[----:B-1----:R-:W-:-:S05]  /*0090*/  IMAD R7, R0, UR4, R7 ;  /* 0x0000000400077c24 */ /* 0x002fca000f8e0207 */
[----:B------:R-:W-:-:S13]  /*00a0*/  ISETP.GT.U32.OR P0, PT, R7, 0x3f, P0 ;  /* 0x0000003f0700780c */ /* 0x000fda0000704470 */
[----:B------:R-:W-:Y:S05]  /*00b0*/  @P0 EXIT ;  /* 0x000000000000094d */ /* 0x000fea0003800000 */
[----:B------:R-:W0:Y:S01]  /*00c0*/  LDC.64 R8, c[0x0][0x380] ;  /* 0x0000e000ff087b82 */ /* 0x000e220000000a00 */
[----:B------:R-:W1:Y:S01]  /*00d0*/  LDCU.64 UR4, c[0x0][0x358] ;  /* 0x00006b00ff0477ac */ /* 0x000e620008000a00 */
[----:B------:R-:W-:-:S06]  /*00e0*/  LEA R3, R7, R4, 0x7 ;  /* 0x0000000407037211 */ /* 0x000fcc00078e38ff */
[----:B------:R-:W2:Y:S08]  /*00f0*/  LDC.64 R10, c[0x4][RZ] ;  /* 0x01000000ff0a7b82 */ /* 0x000eb00000000a00 */
[----:B------:R-:W3:Y:S01]  /*0100*/  LDC.64 R12, c[0x4][0x8] ;  /* 0x01000200ff0c7b82 */ /* 0x000ee20000000a00 */
[----:B0-----:R-:W-:-:S07]  /*0110*/  IMAD.WIDE R8, R3, 0x4, R8 ;  /* 0x0000000403087825 */ /* 0x001fce00078e0208 */
[----:B------:R-:W0:Y:S01]  /*0120*/  LDC.64 R14, c[0x4][0x10] ;  /* 0x01000400ff0e7b82 */ /* 0x000e220000000a00 */
[----:B-1----:R0:W4:Y:S01]  /*0130*/  LDG.E R5, desc[UR4][R8.64] ;  /* 0x0000000408057981 */ /* 0x002122000c1e1900 */
[----:B------:R-:W-:Y:S01]  /*0140*/  BSSY.RECONVERGENT B0, `(.L_x_0) ;  /* 0x0000020000007945 */ /* 0x000fe20003800200 */
[----:B--2---:R-:W-:-:S05]  /*0150*/  IMAD.WIDE.U32 R10, R7, 0x200, R10 ;  /* 0x00000200070a7825 */ /* 0x004fca00078e000a */
[----:B------:R-:W1:Y:S01]  /*0160*/  LDC.64 R16, c[0x4][0x18] ;  /* 0x01000600ff107b82 */ /* 0x000e620000000a00 */
[----:B------:R-:W-:-:S04]  /*0170*/  IMAD.WIDE R10, R4, 0x4, R10 ;  /* 0x00000004040a7825 */ /* 0x000fc800078e020a */
[----:B---3--:R-:W-:-:S04]  /*0180*/  IMAD.WIDE.U32 R12, R7, 0x200, R12 ;  /* 0x00000200070c7825 */ /* 0x008fc800078e000c */
[----:B------:R-:W-:-:S04]  /*0190*/  IMAD.WIDE R12, R4, 0x4, R12 ;  /* 0x00000004040c7825 */ /* 0x000fc800078e020c */
[----:B0-----:R-:W-:-:S04]  /*01a0*/  IMAD.WIDE.U32 R8, R7, 0x200, R14 ;  /* 0x0000020007087825 */ /* 0x001fc800078e000e */
[----:B-1----:R-:W-:-:S04]  /*01b0*/  IMAD.WIDE.U32 R14, R7, 0x200, R16 ;  /* 0x00000200070e7825 */ /* 0x002fc800078e0010 */
[----:B------:R-:W-:-:S04]  /*01c0*/  IMAD.WIDE R8, R4, 0x4, R8 ;  /* 0x0000000404087825 */ /* 0x000fc800078e0208 */
[----:B------:R-:W-:-:S04]  /*01d0*/  IMAD.WIDE R14, R4, 0x4, R14 ;  /* 0x00000004040e7825 */ /* 0x000fc800078e020e */
[C---:B----4-:R-:W-:Y:S01]  /*01e0*/  FMUL R2, R5.reuse, -1.4426950216293334961 ;  /* 0xbfb8aa3b05027820 */ /* 0x050fe20000400000 */
[----:B------:R-:W-:Y:S01]  /*01f0*/  FADD R19, -R5, -RZ ;  /* 0x800000ff05137221 */ /* 0x000fe20000000100 */
[----:B------:R0:W-:Y:S03]  /*0200*/  STG.E desc[UR4][R10.64], R5 ;  /* 0x000000050a007986 */ /* 0x0001e6000c101904 */
[----:B------:R-:W-:Y:S01]  /*0210*/  FSETP.GEU.AND P0, PT, R2, -126, PT ;  /* 0xc2fc00000200780b */ /* 0x000fe20003f0e000 */
[----:B------:R0:W-:-:S12]  /*0220*/  STG.E desc[UR4][R12.64], R19 ;  /* 0x000000130c007986 */ /* 0x0001d8000c101904 */
[----:B------:R-:W-:-:S04]  /*0230*/  @!P0 FMUL R2, R2, 0.5 ;  /* 0x3f00000002028820 */ /* 0x000fc80000400000 */
[----:B------:R-:W1:Y:S02]  /*0240*/  MUFU.EX2 R0, R2 ;  /* 0x0000000200007308 */ /* 0x000e640000000800 */
[----:B-1----:R-:W-:-:S04]  /*0250*/  @!P0 FMUL R0, R0, R0 ;  /* 0x0000000000008220 */ /* 0x002fc80000400000 */
[----:B------:R-:W-:Y:S01]  /*0260*/  FADD R17, R0, 1 ;  /* 0x3f80000000117421 */ /* 0x000fe20000000000 */
[----:B------:R0:W-:Y:S04]  /*0270*/  STG.E desc[UR4][R8.64], R0 ;  /* 0x0000000008007986 */ /* 0x0001e8000c101904 */
[----:B------:R-:W-:Y:S01]  /*0280*/  IADD3 R2, PT, PT, R17, 0x1800000, RZ ;  /* 0x0180000011027810 */ /* 0x000fe20007ffe0ff */
[----:B------:R0:W-:Y:S03]  /*0290*/  STG.E desc[UR4][R14.64], R17 ;  /* 0x000000110e007986 */ /* 0x0001e6000c101904 */
[----:B------:R-:W-:-:S04]  /*02a0*/  LOP3.LUT R2, R2, 0x7f800000, RZ, 0xc0, !PT ;  /* 0x7f80000002027812 */ /* 0x000fc800078ec0ff */
[----:B------:R-:W-:-:S13]  /*02b0*/  ISETP.GT.U32.AND P0, PT, R2, 0x1ffffff, PT ;  /* 0x01ffffff0200780c */ /* 0x000fda0003f04070 */
[----:B0-----:R-:W-:Y:S05]  /*02c0*/  @P0 BRA `(.L_x_1) ;  /* 0x00000000000c0947 */ /* 0x001fea0003800000 */
[----:B------:R-:W-:-:S07]  /*02d0*/  MOV R6, 0x2f0 ;  /* 0x000002f000067802 */ /* 0x000fce0000000f00 */
[----:B------:R-:W-:Y:S05]  /*02e0*/  CALL.REL.NOINC `($__internal_0_$__cuda_sm20_rcp_rn_f32_slowpath) ;  /* 0x00000000004c7944 */ /* 0x000fea0003c00000 */
[----:B------:R-:W-:Y:S05]  /*02f0*/  BRA `(.L_x_2) ;  /* 0x0000000000107947 */ /* 0x000fea0003800000 */
.L_x_1:
[----:B------:R-:W0:Y:S02]  /*0300*/  MUFU.RCP R0, R17 ;  /* 0x0000001100007308 */ /* 0x000e240000001000 */
[----:B0-----:R-:W-:-:S04]  /*0310*/  FFMA R2, R17, R0, -1 ;  /* 0xbf80000011027423 */ /* 0x001fc80000000000 */
[----:B------:R-:W-:-:S04]  /*0320*/  FADD.FTZ R9, -R2, -RZ ;  /* 0x800000ff02097221 */ /* 0x000fc80000010100 */
[----:B------:R-:W-:-:S07]  /*0330*/  FFMA R0, R0, R9, R0 ;  /* 0x0000000900007223 */ /* 0x000fce0000000000 */
.L_x_2:
[----:B------:R-:W-:Y:S05]  /*0340*/  BSYNC.RECONVERGENT B0 ;  /* 0x0000000000007941 */ /* 0x000fea0003800200 */
.L_x_0:
[----:B------:R-:W0:Y:S01]  /*0350*/  LDC.64 R8, c[0x4][0x20] ;  /* 0x01000800ff087b82 */ /* 0x000e220000000a00 */
[----:B------:R-:W-:-:S07]  /*0360*/  FMUL R5, R5, R0 ;  /* 0x0000000005057220 */ /* 0x000fce0000400000 */
[----:B------:R-:W1:Y:S08]  /*0370*/  LDC.64 R10, c[0x4][0x28] ;  /* 0x01000a00ff0a7b82 */ /* 0x000e700000000a00 */
[----:B------:R-:W2:Y:S01]  /*0380*/  LDC.64 R12, c[0x0][0x388] ;  /* 0x0000e200ff0c7b82 */ /* 0x000ea20000000a00 */
[----:B0-----:R-:W-:-:S04]  /*0390*/  IMAD.WIDE.U32 R8, R7, 0x200, R8 ;  /* 0x0000020007087825 */ /* 0x001fc800078e0008 */
[----:B------:R-:W-:-:S04]  /*03a0*/  IMAD.WIDE R8, R4, 0x4, R8 ;  /* 0x0000000404087825 */ /* 0x000fc800078e0208 */
[----:B-1----:R-:W-:Y:S01]  /*03b0*/  IMAD.WIDE.U32 R6, R7, 0x200, R10 ;  /* 0x0000020007067825 */ /* 0x002fe200078e000a */
[----:B------:R-:W-:Y:S03]  /*03c0*/  STG.E desc[UR4][R8.64], R0 ;  /* 0x0000000008007986 */ /* 0x000fe6000c101904 */
[----:B------:R-:W-:-:S04]  /*03d0*/  IMAD.WIDE R6, R4, 0x4, R6 ;  /* 0x0000000404067825 */ /* 0x000fc800078e0206 */
[----:B--2---:R-:W-:Y:S01]  /*03e0*/  IMAD.WIDE R2, R3, 0x4, R12 ;  /* 0x0000000403027825 */ /* 0x004fe200078e020c */
[----:B------:R-:W-:Y:S04]  /*03f0*/  STG.E desc[UR4][R6.64], R5 ;  /* 0x0000000506007986 */ /* 0x000fe8000c101904 */
[----:B------:R-:W-:Y:S01]  /*0400*/  STG.E desc[UR4][R2.64], R5 ;  /* 0x0000000502007986 */ /* 0x000fe2000c101904 */
[----:B------:R-:W-:Y:S05]  /*0410*/  EXIT ;  /* 0x000000000000794d */ /* 0x000fea0003800000 */
        .weak           $__internal_0_$__cuda_sm20_rcp_rn_f32_slowpath
        .type           $__internal_0_$__cuda_sm20_rcp_rn_f32_slowpath,@function
        .size           $__internal_0_$__cuda_sm20_rcp_rn_f32_slowpath,(.L_x_8 - $__internal_0_$__cuda_sm20_rcp_rn_f32_slowpath)
$__internal_0_$__cuda_sm20_rcp_rn_f32_slowpath:
[----:B------:R-:W-:Y:S01]  /*0420*/  IMAD.SHL.U32 R0, R17, 0x2, RZ ;  /* 0x0000000211007824 */ /* 0x000fe200078e00ff */
[----:B------:R-:W-:Y:S04]  /*0430*/  BSSY.RECONVERGENT B1, `(.L_x_3) ;  /* 0x0000031000017945 */ /* 0x000fe80003800200 */
[----:B------:R-:W-:Y:S02]  /*0440*/  SHF.R.U32.HI R2, RZ, 0x18, R0 ;  /* 0x00000018ff027819 */ /* 0x000fe40000011600 */
[----:B------:R-:W-:Y:S02]  /*0450*/  MOV R0, R17 ;  /* 0x0000001100007202 */ /* 0x000fe40000000f00 */
[----:B------:R-:W-:-:S13]  /*0460*/  ISETP.NE.U32.AND P0, PT, R2, RZ, PT ;  /* 0x000000ff0200720c */ /* 0x000fda0003f05070 */
[----:B------:R-:W-:Y:S05]  /*0470*/  @P0 BRA `(.L_x_4) ;  /* 0x0000000000280947 */ /* 0x000fea0003800000 */
[----:B------:R-:W-:-:S04]  /*0480*/  SHF.L.U32 R2, R0, 0x1, RZ ;  /* 0x0000000100027819 */ /* 0x000fc800000006ff */
[----:B------:R-:W-:-:S13]  /*0490*/  ISETP.NE.AND P0, PT, R2, RZ, PT ;  /* 0x000000ff0200720c */ /* 0x000fda0003f05270 */
[----:B------:R-:W-:Y:S01]  /*04a0*/  @P0 FFMA R9, R0, 1.84467440737095516160e+19, RZ ;  /* 0x5f80000000090823 */ /* 0x000fe200000000ff */
[----:B------:R-:W-:Y:S08]  /*04b0*/  @!P0 MUFU.RCP R8, R0 ;  /* 0x0000000000088308 */ /* 0x000ff00000001000 */
[----:B------:R-:W0:Y:S02]  /*04c0*/  @P0 MUFU.RCP R2, R9 ;  /* 0x0000000900020308 */ /* 0x000e240000001000 */
[----:B0-----:R-:W-:-:S04]  /*04d0*/  @P0 FFMA R10, R9, R2, -1 ;  /* 0xbf800000090a0423 */ /* 0x001fc80000000002 */
[----:B------:R-:W-:-:S04]  /*04e0*/  @P0 FADD.FTZ R11, -R10, -RZ ;  /* 0x800000ff0a0b0221 */ /* 0x000fc80000010100 */
[----:B------:R-:W-:-:S04]  /*04f0*/  @P0 FFMA R2, R2, R11, R2 ;  /* 0x0000000b02020223 */ /* 0x000fc80000000002 */
[----:B------:R-:W-:Y:S01]  /*0500*/  @P0 FFMA R8, R2, 1.84467440737095516160e+19, RZ ;  /* 0x5f80000002080823 */ /* 0x000fe200000000ff */
[----:B------:R-:W-:Y:S06]  /*0510*/  BRA `(.L_x_5) ;  /* 0x0000000000887947 */ /* 0x000fec0003800000 */
.L_x_4:
[----:B------:R-:W-:-:S05]  /*0520*/  VIADD R8, R2, 0xffffff03 ;  /* 0xffffff0302087836 */ /* 0x000fca0000000000 */
[----:B------:R-:W-:-:S13]  /*0530*/  ISETP.GT.U32.AND P0, PT, R8, 0x1, PT ;  /* 0x000000010800780c */ /* 0x000fda0003f04070 */
[----:B------:R-:W-:Y:S05]  /*0540*/  @P0 BRA `(.L_x_6) ;  /* 0x0000000000780947 */ /* 0x000fea0003800000 */
[----:B------:R-:W-:Y:S01]  /*0550*/  LOP3.LUT R9, R0, 0x7fffff, RZ, 0xc0, !PT ;  /* 0x007fffff00097812 */ /* 0x000fe200078ec0ff */
[----:B------:R-:W-:Y:S01]  /*0560*/  HFMA2 R13, -RZ, RZ, 0, 1.78813934326171875e-07 ;  /* 0x00000003ff0d7431 */ /* 0x000fe200000001ff */
[----:B------:R-:W-:Y:S02]  /*0570*/  IADD3 R2, PT, PT, R2, -0xfc, RZ ;  /* 0xffffff0402027810 */ /* 0x000fe40007ffe0ff */
[----:B------:R-:W-:-:S04]  /*0580*/  LOP3.LUT R9, R9, 0x3f800000, RZ, 0xfc, !PT ;  /* 0x3f80000009097812 */ /* 0x000fc800078efcff */
[----:B------:R-:W0:Y:S01]  /*0590*/  MUFU.RCP R10, R9 ;  /* 0x00000009000a7308 */ /* 0x000e220000001000 */
[----:B------:R-:W-:Y:S01]  /*05a0*/  SHF.L.U32 R14, R13, R8, RZ ;  /* 0x000000080d0e7219 */ /* 0x000fe200000006ff */
[----:B0-----:R-:W-:-:S04]  /*05b0*/  FFMA R11, R9, R10, -1 ;  /* 0xbf800000090b7423 */ /* 0x001fc8000000000a */
[----:B------:R-:W-:-:S04]  /*05c0*/  FADD.FTZ R11, -R11, -RZ ;  /* 0x800000ff0b0b7221 */ /* 0x000fc80000010100 */
[CCC-:B------:R-:W-:Y:S01]  /*05d0*/  FFMA.RM R12, R10.reuse, R11.reuse, R10.reuse ;  /* 0x0000000b0a0c7223 */ /* 0x1c0fe2000000400a */
[----:B------:R-:W-:-:S04]  /*05e0*/  FFMA.RP R11, R10, R11, R10 ;  /* 0x0000000b0a0b7223 */ /* 0x000fc8000000800a */
[C---:B------:R-:W-:Y:S02]  /*05f0*/  LOP3.LUT R10, R12.reuse, 0x7fffff, RZ, 0xc0, !PT ;  /* 0x007fffff0c0a7812 */ /* 0x040fe400078ec0ff */
[----:B------:R-:W-:Y:S02]  /*0600*/  FSETP.NEU.FTZ.AND P0, PT, R12, R11, PT ;  /* 0x0000000b0c00720b */ /* 0x000fe40003f1d000 */
[----:B------:R-:W-:Y:S02]  /*0610*/  LOP3.LUT R11, R10, 0x800000, RZ, 0xfc, !PT ;  /* 0x008000000a0b7812 */ /* 0x000fe400078efcff */
[----:B------:R-:W-:Y:S02]  /*0620*/  SEL R10, RZ, 0xffffffff, !P0 ;  /* 0xffffffffff0a7807 */ /* 0x000fe40004000000 */
[----:B------:R-:W-:Y:S02]  /*0630*/  LOP3.LUT R9, R14, R11, RZ, 0xc0, !PT ;  /* 0x0000000b0e097212 */ /* 0x000fe400078ec0ff */
[----:B------:R-:W-:-:S02]  /*0640*/  IADD3 R10, PT, PT, -R10, RZ, RZ ;  /* 0x000000ff0a0a7210 */ /* 0x000fc40007ffe1ff */
[-C--:B------:R-:W-:Y:S02]  /*0650*/  SHF.R.U32.HI R9, RZ, R8.reuse, R9 ;  /* 0x00000008ff097219 */ /* 0x080fe40000011609 */
[--C-:B------:R-:W-:Y:S02]  /*0660*/  LOP3.LUT P1, RZ, R10, R8, R11.reuse, 0xf8, !PT ;  /* 0x000000080aff7212 */ /* 0x100fe4000782f80b */
[C---:B------:R-:W-:Y:S02]  /*0670*/  LOP3.LUT P0, RZ, R9.reuse, 0x1, RZ, 0xc0, !PT ;  /* 0x0000000109ff7812 */ /* 0x040fe4000780c0ff */
[----:B------:R-:W-:Y:S02]  /*0680*/  LOP3.LUT P2, RZ, R9, 0x2, RZ, 0xc0, !PT ;  /* 0x0000000209ff7812 */ /* 0x000fe4000784c0ff */
[----:B------:R-:W-:Y:S02]  /*0690*/  SHF.R.U32.HI R11, RZ, R2, R11 ;  /* 0x00000002ff0b7219 */ /* 0x000fe4000001160b */
[----:B------:R-:W-:-:S02]  /*06a0*/  PLOP3.LUT P0, PT, P0, P1, P2, 0xe0, 0x0 ;  /* 0x000000000000781c */ /* 0x000fc40000703c20 */
[----:B------:R-:W-:Y:S02]  /*06b0*/  LOP3.LUT P1, RZ, R0, 0x7fffff, RZ, 0xc0, !PT ;  /* 0x007fffff00ff7812 */ /* 0x000fe4000782c0ff */
[----:B------:R-:W-:-:S05]  /*06c0*/  SEL R8, RZ, 0x1, !P0 ;  /* 0x00000001ff087807 */ /* 0x000fca0004000000 */
[----:B------:R-:W-:-:S05]  /*06d0*/  IMAD.MOV R8, RZ, RZ, -R8 ;  /* 0x000000ffff087224 */ /* 0x000fca00078e0a08 */
[----:B------:R-:W-:-:S13]  /*06e0*/  ISETP.GE.AND P0, PT, R8, RZ, PT ;  /* 0x000000ff0800720c */ /* 0x000fda0003f06270 */
[----:B------:R-:W-:-:S05]  /*06f0*/  @!P0 IADD3 R11, PT, PT, R11, 0x1, RZ ;  /* 0x000000010b0b8810 */ /* 0x000fca0007ffe0ff */
[----:B------:R-:W-:-:S05]  /*0700*/  @!P1 IMAD.SHL.U32 R11, R11, 0x2, RZ ;  /* 0x000000020b0b9824 */ /* 0x000fca00078e00ff */
[----:B------:R-:W-:Y:S01]  /*0710*/  LOP3.LUT R8, R11, 0x80000000, R0, 0xf8, !PT ;  /* 0x800000000b087812 */ /* 0x000fe200078ef800 */
[----:B------:R-:W-:Y:S06]  /*0720*/  BRA `(.L_x_5) ;  /* 0x0000000000047947 */ /* 0x000fec0003800000 */
.L_x_6:
[----:B------:R0:W1:Y:S02]  /*0730*/  MUFU.RCP R8, R0 ;  /* 0x0000000000087308 */ /* 0x0000640000001000 */
.L_x_5:
[----:B------:R-:W-:Y:S05]  /*0740*/  BSYNC.RECONVERGENT B1 ;  /* 0x0000000000017941 */ /* 0x000fea0003800200 */
.L_x_3:
[----:B------:R-:W-:Y:S01]  /*0750*/  HFMA2 R9, -RZ, RZ, 0, 0 ;  /* 0x00000000ff097431 */ /* 0x000fe200000001ff */
[----:B01----:R-:W-:Y:S02]  /*0760*/  MOV R0, R8 ;  /* 0x0000000800007202 */ /* 0x003fe40000000f00 */
[----:B------:R-:W-:-:S04]  /*0770*/  MOV R8, R6 ;  /* 0x0000000600087202 */ /* 0x000fc80000000f00 */
[----:B------:R-:W-:Y:S05]  /*0780*/  RET.REL.NODEC R8 `(_Z19tile_silu_64_kernelPfS_) ;  /* 0xfffffff8081c7950 */ /* 0x000fea0003c3ffff */
.L_x_7:
[----:B------:R-:W-:-:S00]  /*0790*/  BRA `(.L_x_7) ;  /* 0xfffffffc00fc7947 */ /* 0x000fc0000383ffff */
[----:B------:R-:W-:-:S00]  /*07a0*/  NOP ;  /* 0x0000000000007918 */ /* 0x000fc00000000000 */
        /* <DEDUP_REMOVED lines=13> */
.L_x_8:


//--------------------- .nv.shared.reserved.0     --------------------------
	.section	.nv.shared.reserved.0,"aw",@nobits
	.weak		__nv_reservedSMEM_offset_0_alias
	.size		__nv_reservedSMEM_offset_0_alias, 0, 64
	.other		__nv_reservedSMEM_offset_0_alias,@"STO_CUDA_RESERVED_SHARED STV_DEFAULT"
__nv_reservedSMEM_offset_0_alias:
	.zero		0
	.zero		64


//--------------------- .nv.global                --------------------------
	.section	.nv.global,"aw",@nobits
	.align	4
.nv.global:
	.type		x,@object
	.size		x,(sigmoid - x)
x:
	.zero		32768
	.type		sigmoid,@object
	.size		sigmoid,(exp_neg_x - sigmoid)
sigmoid:
	.zero		32768
	.type		exp_neg_x,@object
	.size		exp_neg_x,(neg_x - exp_neg_x)
exp_neg_x:
	.zero		32768
	.type		neg_x,@object
	.size		neg_x,(result - neg_x)
neg_x:
	.zero		32768
	.type		result,@object
	.size		result,(one_plus_exp - result)
result:
	.zero		32768
	.type		one_plus_exp,@object
	.size		one_plus_exp,(.L_3 - one_plus_exp)
one_plus_exp:
	.zero		32768
.L_3:


//--------------------- .nv.constant0._Z19tile_silu_64_kernelPfS_ --------------------------
	.section	.nv.constant0._Z19tile_silu_64_kernelPfS_,"a",@progbits
	.sectionflags	@""
	.align	4
.nv.constant0._Z19tile_silu_64_kernelPfS_:
	.zero		912


//--------------------- SYMBOLS --------------------------

	.type		.nv.reservedSmem.offset0,@object
	.size		.nv.reservedSmem.offset0,0x4
